//
// Generated by NVIDIA NVVM Compiler
//
// Compiler Build ID: CL-36424714
// Cuda compilation tools, release 13.0, V13.0.88
// Based on NVVM 20.0.0
//

.version 9.0
.target sm_100
.address_size 64

	// .globl	cube32

.visible .entry cube32(
	.param .u64 .ptr .align 1 cube32_param_0,
	.param .u32 cube32_param_1
)
{
	.reg .pred 	%p<2>;
	.reg .b32 	%r<3>;
	.reg .b32 	%f<4>;
	.reg .b64 	%rd<5>;

	ld.param.u64 	%rd1, [cube32_param_0];
	ld.param.u32 	%r2, [cube32_param_1];
	mov.u32 	%r1, %tid.x;
	setp.ge.s32 	%p1, %r1, %r2;
	@%p1 bra 	$L__BB0_2;
	cvta.to.global.u64 	%rd2, %rd1;
	mul.wide.u32 	%rd3, %r1, 4;
	add.s64 	%rd4, %rd2, %rd3;
	ld.global.f32 	%f1, [%rd4];
	mul.f32 	%f2, %f1, %f1;
	mul.f32 	%f3, %f1, %f2;
	st.global.f32 	[%rd4], %f3;
$L__BB0_2:
	ret;

}


// ===== COMPILED SASS (sm_100) =====

	.target	sm_100

	.elftype	@"ET_EXEC"


//--------------------- .note.nv.tkinfo           --------------------------
	.section	.note.nv.tkinfo,"",@"SHT_NOTE"
	.sectionflags	@"SHF_NOTE_NV_TKINFO"
	.tkinfo
        /*0018*/ 	.word	0x00000002
        /*0030*/ 	.string	""
        /*0030*/ 	.string	"ptxas"
        /*0030*/ 	.string	"Cuda compilation tools, release 13.0, V13.0.88"
        /*0030*/ 	.string	"Build cuda_13.0.r13.0/compiler.36424714_0"
        /*0030*/ 	.string	"-arch sm_100 -m 64 "



//--------------------- .note.nv.cuinfo           --------------------------
	.section	.note.nv.cuinfo,"",@"SHT_NOTE"
	.sectionflags	@"SHF_NOTE_NV_CUINFO"
        /*0018*/ 	.short	0x0002
        /*001a*/ 	.short	0x0064
        /*001c*/ 	.short	0x0082
	.zero		2


//--------------------- .nv.info                  --------------------------
	.section	.nv.info,"",@"SHT_CUDA_INFO"
	.align	4


	//----- nvinfo : EIATTR_REGCOUNT
	.align		4
        /*0000*/ 	.byte	0x04, 0x2f
        /*0002*/ 	.short	(.L_1 - .L_0)
	.align		4
.L_0:
        /*0004*/ 	.word	index@(cube32)
        /*0008*/ 	.word	0x00000008


	//----- nvinfo : EIATTR_FRAME_SIZE
	.align		4
.L_1:
        /*000c*/ 	.byte	0x04, 0x11
        /*000e*/ 	.short	(.L_3 - .L_2)
	.align		4
.L_2:
        /*0010*/ 	.word	index@(cube32)
        /*0014*/ 	.word	0x00000000


	//----- nvinfo : EIATTR_MIN_STACK_SIZE
	.align		4
.L_3:
        /*0018*/ 	.byte	0x04, 0x12
        /*001a*/ 	.short	(.L_5 - .L_4)
	.align		4
.L_4:
        /*001c*/ 	.word	index@(cube32)
        /*0020*/ 	.word	0x00000000
.L_5:


//--------------------- .nv.compat                --------------------------
	.section	.nv.compat,"",@"SHT_CUDA_COMPAT_INFO"
	.align	4
        /*0000*/ 	.byte	0x02, 0x09, 0x00, 0x00, 0x02, 0x02, 0x01, 0x00, 0x02, 0x05, 0x05, 0x00, 0x03, 0x07, 0x01, 0x01
        /*0010*/ 	.byte	0x02, 0x03, 0x00, 0x00, 0x02, 0x06, 0x01, 0x00, 0x04, 0x0b, 0x08, 0x00, 0x09, 0x00, 0x00, 0x00
        /*0020*/ 	.byte	0x00, 0x00, 0x00, 0x00


//--------------------- .nv.info.cube32           --------------------------
	.section	.nv.info.cube32,"",@"SHT_CUDA_INFO"
	.sectionflags	@""
	.align	4


	//----- nvinfo : EIATTR_CUDA_API_VERSION
	.align		4
        /*0000*/ 	.byte	0x04, 0x37
        /*0002*/ 	.short	(.L_7 - .L_6)
.L_6:
        /*0004*/ 	.word	0x00000082


	//----- nvinfo : EIATTR_KPARAM_INFO
	.align		4
.L_7:
        /*0008*/ 	.byte	0x04, 0x17
        /*000a*/ 	.short	(.L_9 - .L_8)
.L_8:
        /*000c*/ 	.word	0x00000000
        /*0010*/ 	.short	0x0001
        /*0012*/ 	.short	0x0008
        /*0014*/ 	.byte	0x00, 0xf0, 0x11, 0x00


	//----- nvinfo : EIATTR_KPARAM_INFO
	.align		4
.L_9:
        /*0018*/ 	.byte	0x04, 0x17
        /*001a*/ 	.short	(.L_11 - .L_10)
.L_10:
        /*001c*/ 	.word	0x00000000
        /*0020*/ 	.short	0x0000
        /*0022*/ 	.short	0x0000
        /*0024*/ 	.byte	0x00, 0xf5, 0x21, 0x00


	//----- nvinfo : EIATTR_SPARSE_MMA_MASK
	.align		4
.L_11:
        /*0028*/ 	.byte	0x03, 0x50
        /*002a*/ 	.short	0x0000


	//----- nvinfo : EIATTR_MAXREG_COUNT
	.align		4
        /*002c*/ 	.byte	0x03, 0x1b
        /*002e*/ 	.short	0x00ff


	//----- nvinfo : EIATTR_MERCURY_ISA_VERSION
	.align		4
        /*0030*/ 	.byte	0x03, 0x5f
        /*0032*/ 	.short	0x0101


	//----- nvinfo : EIATTR_VRC_CTA_INIT_COUNT
	.align		4
        /*0034*/ 	.byte	0x02, 0x4a
	.zero		1
	.zero		1


	//----- nvinfo : EIATTR_EXIT_INSTR_OFFSETS
	.align		4
        /*0038*/ 	.byte	0x04, 0x1c
        /*003a*/ 	.short	(.L_13 - .L_12)


	//   ....[0]....
.L_12:
        /*003c*/ 	.word	0x00000040


	//   ....[1]....
        /*0040*/ 	.word	0x000000c0


	//----- nvinfo : EIATTR_CBANK_PARAM_SIZE
	.align		4
.L_13:
        /*0044*/ 	.byte	0x03, 0x19
        /*0046*/ 	.short	0x000c


	//----- nvinfo : EIATTR_PARAM_CBANK
	.align		4
        /*0048*/ 	.byte	0x04, 0x0a
        /*004a*/ 	.short	(.L_15 - .L_14)
	.align		4
.L_14:
        /*004c*/ 	.word	index@(.nv.constant0.cube32)
        /*0050*/ 	.short	0x0380
        /*0052*/ 	.short	0x000c


	//----- nvinfo : EIATTR_SW_WAR
	.align		4
.L_15:
        /*0054*/ 	.byte	0x04, 0x36
        /*0056*/ 	.short	(.L_17 - .L_16)
.L_16:
        /*0058*/ 	.word	0x00000008
.L_17:


//--------------------- .nv.callgraph             --------------------------
	.section	.nv.callgraph,"",@"SHT_CUDA_CALLGRAPH"
	.align	4
	.sectionentsize	8
	.align		4
        /*0000*/ 	.word	0x00000000
	.align		4
        /*0004*/ 	.word	0xffffffff
	.align		4
        /*0008*/ 	.word	0x00000000
	.align		4
        /*000c*/ 	.word	0xfffffffe
	.align		4
        /*0010*/ 	.word	0x00000000
	.align		4
        /*0014*/ 	.word	0xfffffffd
	.align		4
        /*0018*/ 	.word	0x00000000
	.align		4
        /*001c*/ 	.word	0xfffffffc


//--------------------- .text.cube32              --------------------------
	.section	.text.cube32,"ax",@progbits
	.align	128
        .global         cube32
        .type           cube32,@function
        .size           cube32,(.L_x_1 - cube32)
        .other          cube32,@"STO_CUDA_ENTRY STV_DEFAULT"
cube32:
.text.cube32:
[----:B------:R-:W-:Y:S01]  /*0000*/  LDC R1, c[0x0][0x37c] ;  /* 0x0000df00ff017b82 */ /* 0x000fe20000000800 */
[----:B------:R-:W0:Y:S01]  /*0010*/  S2R R5, SR_TID.X ;  /* 0x0000000000057919 */ /* 0x000e220000002100 */
[----:B------:R-:W0:Y:S02]  /*0020*/  LDCU UR4, c[0x0][0x388] ;  /* 0x00007100ff0477ac */ /* 0x000e240008000800 */
[----:B0-----:R-:W-:-:S13]  /*0030*/  ISETP.GE.AND P0, PT, R5, UR4, PT ;  /* 0x0000000405007c0c */ /* 0x001fda000bf06270 */
[----:B------:R-:W-:Y:S05]  /*0040*/  @P0 EXIT ;  /* 0x000000000000094d */ /* 0x000fea0003800000 */
[----:B------:R-:W0:Y:S01]  /*0050*/  LDC.64 R2, c[0x0][0x380] ;  /* 0x0000e000ff027b82 */ /* 0x000e220000000a00 */
[----:B------:R-:W1:Y:S01]  /*0060*/  LDCU.64 UR4, c[0x0][0x358] ;  /* 0x00006b00ff0477ac */ /* 0x000e620008000a00 */
[----:B0-----:R-:W-:-:S05]  /*0070*/  IMAD.WIDE.U32 R2, R5, 0x4, R2 ;  /* 0x0000000405027825 */ /* 0x001fca00078e0002 */
[----:B-1----:R-:W2:Y:S02]  /*0080*/  LDG.E R0, desc[UR4][R2.64] ;  /* 0x0000000402007981 */ /* 0x002ea4000c1e1900 */
[----:B--2---:R-:W-:-:S04]  /*0090*/  FMUL R5, R0, R0 ;  /* 0x0000000000057220 */ /* 0x004fc80000400000 */
[----:B------:R-:W-:-:S05]  /*00a0*/  FMUL R5, R0, R5 ;  /* 0x0000000500057220 */ /* 0x000fca0000400000 */
[----:B------:R-:W-:Y:S01]  /*00b0*/  STG.E desc[UR4][R2.64], R5 ;  /* 0x0000000502007986 */ /* 0x000fe2000c101904 */
[----:B------:R-:W-:Y:S05]  /*00c0*/  EXIT ;  /* 0x000000000000794d */ /* 0x000fea0003800000 */
.L_x_0:
[----:B------:R-:W-:-:S00]  /*00d0*/  BRA `(.L_x_0) ;  /* 0xfffffffc00fc7947 */ /* 0x000fc0000383ffff */
[----:B------:R-:W-:-:S00]  /*00e0*/  NOP ;  /* 0x0000000000007918 */ /* 0x000fc00000000000 */
        /* <DEDUP_REMOVED lines=9> */
.L_x_1:


//--------------------- .nv.shared.reserved.0     --------------------------
	.section	.nv.shared.reserved.0,"aw",@nobits
	.weak		__nv_reservedSMEM_offset_0_alias
	.size		__nv_reservedSMEM_offset_0_alias, 0, 64
	.other		__nv_reservedSMEM_offset_0_alias,@"STO_CUDA_RESERVED_SHARED STV_DEFAULT"
__nv_reservedSMEM_offset_0_alias:
	.zero		0
	.zero		64


//--------------------- .nv.constant0.cube32      --------------------------
	.section	.nv.constant0.cube32,"a",@progbits
	.sectionflags	@""
	.align	4
.nv.constant0.cube32:
	.zero		908


//--------------------- SYMBOLS --------------------------

	.type		.nv.reservedSmem.offset0,@object
	.size		.nv.reservedSmem.offset0,0x4
